//
// Generated by NVIDIA NVVM Compiler
//
// Compiler Build ID: CL-36424714
// Cuda compilation tools, release 13.0, V13.0.88
// Based on NVVM 20.0.0
//

.version 9.0
.target sm_100
.address_size 64

	// .globl	_Z6vscalePKfPfj
.extern .func  (.param .b32 func_retval0) vprintf
(
	.param .b64 vprintf_param_0,
	.param .b64 vprintf_param_1
)
;
.global .align 1 .b8 $str[21] = {105, 110, 100, 101, 120, 32, 61, 32, 37, 100, 32, 124, 32, 110, 32, 61, 32, 37, 100, 10};
.global .align 1 .b8 $str$1[29] = {97, 32, 61, 32, 37, 102, 32, 124, 32, 98, 32, 61, 32, 37, 102, 32, 124, 32, 97, 42, 98, 32, 61, 32, 37, 102, 32, 10};

.visible .entry _Z6vscalePKfPfj(
	.param .u64 .ptr .align 1 _Z6vscalePKfPfj_param_0,
	.param .u64 .ptr .align 1 _Z6vscalePKfPfj_param_1,
	.param .u32 _Z6vscalePKfPfj_param_2
)
{
	.local .align 8 .b8 	__local_depot0[24];
	.reg .b64 	%SP;
	.reg .b64 	%SPL;
	.reg .pred 	%p<3>;
	.reg .b32 	%r<10>;
	.reg .b32 	%f<7>;
	.reg .b64 	%rd<18>;
	.reg .b64 	%fd<4>;

	mov.u64 	%SPL, __local_depot0;
	cvta.local.u64 	%SP, %SPL;
	ld.param.u64 	%rd4, [_Z6vscalePKfPfj_param_0];
	ld.param.u64 	%rd5, [_Z6vscalePKfPfj_param_1];
	ld.param.u32 	%r2, [_Z6vscalePKfPfj_param_2];
	cvta.to.global.u64 	%rd1, %rd5;
	cvta.to.global.u64 	%rd2, %rd4;
	add.u64 	%rd6, %SP, 0;
	add.u64 	%rd3, %SPL, 0;
	mov.u32 	%r3, %tid.x;
	mov.u32 	%r4, %ctaid.x;
	shl.b32 	%r5, %r4, 9;
	add.s32 	%r1, %r5, %r3;
	st.local.v2.u32 	[%rd3], {%r1, %r2};
	mov.u64 	%rd7, $str;
	cvta.global.u64 	%rd8, %rd7;
	{ // callseq 0, 0
	.param .b64 param0;
	st.param.b64 	[param0], %rd8;
	.param .b64 param1;
	st.param.b64 	[param1], %rd6;
	.param .b32 retval0;
	call.uni (retval0), 
	vprintf, 
	(
	param0, 
	param1
	);
	ld.param.b32 	%r6, [retval0];
	} // callseq 0
	setp.ge.u32 	%p1, %r1, %r2;
	@%p1 bra 	$L__BB0_4;
	setp.gt.s32 	%p2, %r1, 4;
	@%p2 bra 	$L__BB0_3;
	mul.wide.s32 	%rd9, %r1, 4;
	add.s64 	%rd10, %rd2, %rd9;
	ld.global.f32 	%f1, [%rd10];
	cvt.f64.f32 	%fd1, %f1;
	add.s64 	%rd11, %rd1, %rd9;
	ld.global.f32 	%f2, [%rd11];
	cvt.f64.f32 	%fd2, %f2;
	mul.f32 	%f3, %f1, %f2;
	cvt.f64.f32 	%fd3, %f3;
	st.local.f64 	[%rd3], %fd1;
	st.local.f64 	[%rd3+8], %fd2;
	st.local.f64 	[%rd3+16], %fd3;
	mov.u64 	%rd12, $str$1;
	cvta.global.u64 	%rd13, %rd12;
	{ // callseq 1, 0
	.param .b64 param0;
	st.param.b64 	[param0], %rd13;
	.param .b64 param1;
	st.param.b64 	[param1], %rd6;
	.param .b32 retval0;
	call.uni (retval0), 
	vprintf, 
	(
	param0, 
	param1
	);
	ld.param.b32 	%r8, [retval0];
	} // callseq 1
$L__BB0_3:
	mul.wide.s32 	%rd15, %r1, 4;
	add.s64 	%rd16, %rd2, %rd15;
	ld.global.f32 	%f4, [%rd16];
	add.s64 	%rd17, %rd1, %rd15;
	ld.global.f32 	%f5, [%rd17];
	mul.f32 	%f6, %f4, %f5;
	st.global.f32 	[%rd17], %f6;
$L__BB0_4:
	ret;

}


// ===== COMPILED SASS (sm_100) =====

	.target	sm_100

	.elftype	@"ET_EXEC"


//--------------------- .note.nv.tkinfo           --------------------------
	.section	.note.nv.tkinfo,"",@"SHT_NOTE"
	.sectionflags	@"SHF_NOTE_NV_TKINFO"
	.tkinfo
        /*0018*/ 	.word	0x00000002
        /*0030*/ 	.string	""
        /*0030*/ 	.string	"ptxas"
        /*0030*/ 	.string	"Cuda compilation tools, release 13.0, V13.0.88"
        /*0030*/ 	.string	"Build cuda_13.0.r13.0/compiler.36424714_0"
        /*0030*/ 	.string	"-arch sm_100 -m 64 "



//--------------------- .note.nv.cuinfo           --------------------------
	.section	.note.nv.cuinfo,"",@"SHT_NOTE"
	.sectionflags	@"SHF_NOTE_NV_CUINFO"
        /*0018*/ 	.short	0x0002
        /*001a*/ 	.short	0x0064
        /*001c*/ 	.short	0x0082
	.zero		2


//--------------------- .nv.info                  --------------------------
	.section	.nv.info,"",@"SHT_CUDA_INFO"
	.align	4


	//----- nvinfo : EIATTR_REGCOUNT
	.align		4
        /*0000*/ 	.byte	0x04, 0x2f
        /*0002*/ 	.short	(.L_3 - .L_2)
	.align		4
.L_2:
        /*0004*/ 	.word	index@(_Z6vscalePKfPfj)
        /*0008*/ 	.word	0x00000019


	//----- nvinfo : EIATTR_FRAME_SIZE
	.align		4
.L_3:
        /*000c*/ 	.byte	0x04, 0x11
        /*000e*/ 	.short	(.L_5 - .L_4)
	.align		4
.L_4:
        /*0010*/ 	.word	index@(_Z6vscalePKfPfj)
        /*0014*/ 	.word	0x00000018


	//----- nvinfo : EIATTR_MIN_STACK_SIZE
	.align		4
.L_5:
        /*0018*/ 	.byte	0x04, 0x12
        /*001a*/ 	.short	(.L_7 - .L_6)
	.align		4
.L_6:
        /*001c*/ 	.word	index@(_Z6vscalePKfPfj)
        /*0020*/ 	.word	0x00000018
.L_7:


//--------------------- .nv.compat                --------------------------
	.section	.nv.compat,"",@"SHT_CUDA_COMPAT_INFO"
	.align	4
        /*0000*/ 	.byte	0x02, 0x09, 0x00, 0x00, 0x02, 0x02, 0x01, 0x00, 0x02, 0x05, 0x05, 0x00, 0x03, 0x07, 0x01, 0x01
        /*0010*/ 	.byte	0x02, 0x03, 0x00, 0x00, 0x02, 0x06, 0x01, 0x00, 0x04, 0x0b, 0x08, 0x00, 0x09, 0x00, 0x00, 0x00
        /*0020*/ 	.byte	0x00, 0x00, 0x00, 0x00


//--------------------- .nv.info._Z6vscalePKfPfj  --------------------------
	.section	.nv.info._Z6vscalePKfPfj,"",@"SHT_CUDA_INFO"
	.sectionflags	@""
	.align	4


	//----- nvinfo : EIATTR_CUDA_API_VERSION
	.align		4
        /*0000*/ 	.byte	0x04, 0x37
        /*0002*/ 	.short	(.L_9 - .L_8)
.L_8:
        /*0004*/ 	.word	0x00000082


	//----- nvinfo : EIATTR_KPARAM_INFO
	.align		4
.L_9:
        /*0008*/ 	.byte	0x04, 0x17
        /*000a*/ 	.short	(.L_11 - .L_10)
.L_10:
        /*000c*/ 	.word	0x00000000
        /*0010*/ 	.short	0x0002
        /*0012*/ 	.short	0x0010
        /*0014*/ 	.byte	0x00, 0xf0, 0x11, 0x00


	//----- nvinfo : EIATTR_KPARAM_INFO
	.align		4
.L_11:
        /*0018*/ 	.byte	0x04, 0x17
        /*001a*/ 	.short	(.L_13 - .L_12)
.L_12:
        /*001c*/ 	.word	0x00000000
        /*0020*/ 	.short	0x0001
        /*0022*/ 	.short	0x0008
        /*0024*/ 	.byte	0x00, 0xf5, 0x21, 0x00


	//----- nvinfo : EIATTR_KPARAM_INFO
	.align		4
.L_13:
        /*0028*/ 	.byte	0x04, 0x17
        /*002a*/ 	.short	(.L_15 - .L_14)
.L_14:
        /*002c*/ 	.word	0x00000000
        /*0030*/ 	.short	0x0000
        /*0032*/ 	.short	0x0000
        /*0034*/ 	.byte	0x00, 0xf5, 0x21, 0x00


	//----- nvinfo : EIATTR_SPARSE_MMA_MASK
	.align		4
.L_15:
        /*0038*/ 	.byte	0x03, 0x50
        /*003a*/ 	.short	0x0000


	//----- nvinfo : EIATTR_MAXREG_COUNT
	.align		4
        /*003c*/ 	.byte	0x03, 0x1b
        /*003e*/ 	.short	0x00ff


	//----- nvinfo : EIATTR_EXTERNS
	.align		4
        /*0040*/ 	.byte	0x04, 0x0f
        /*0042*/ 	.short	(.L_17 - .L_16)


	//   ....[0]....
	.align		4
.L_16:
        /*0044*/ 	.word	index@(vprintf)


	//----- nvinfo : EIATTR_MERCURY_ISA_VERSION
	.align		4
.L_17:
        /*0048*/ 	.byte	0x03, 0x5f
        /*004a*/ 	.short	0x0101


	//----- nvinfo : EIATTR_VRC_CTA_INIT_COUNT
	.align		4
        /*004c*/ 	.byte	0x02, 0x4a
	.zero		1
	.zero		1


	//----- nvinfo : EIATTR_SYSCALL_OFFSETS
	.align		4
        /*0050*/ 	.byte	0x04, 0x46
        /*0052*/ 	.short	(.L_19 - .L_18)


	//   ....[0]....
.L_18:
        /*0054*/ 	.word	0x00000130


	//   ....[1]....
        /*0058*/ 	.word	0x00000330


	//----- nvinfo : EIATTR_EXIT_INSTR_OFFSETS
	.align		4
.L_19:
        /*005c*/ 	.byte	0x04, 0x1c
        /*005e*/ 	.short	(.L_21 - .L_20)


	//   ....[0]....
.L_20:
        /*0060*/ 	.word	0x00000160


	//   ....[1]....
        /*0064*/ 	.word	0x00000410


	//----- nvinfo : EIATTR_CRS_STACK_SIZE
	.align		4
.L_21:
        /*0068*/ 	.byte	0x04, 0x1e
        /*006a*/ 	.short	(.L_23 - .L_22)
.L_22:
        /*006c*/ 	.word	0x00000000


	//----- nvinfo : EIATTR_CBANK_PARAM_SIZE
	.align		4
.L_23:
        /*0070*/ 	.byte	0x03, 0x19
        /*0072*/ 	.short	0x0014


	//----- nvinfo : EIATTR_PARAM_CBANK
	.align		4
        /*0074*/ 	.byte	0x04, 0x0a
        /*0076*/ 	.short	(.L_25 - .L_24)
	.align		4
.L_24:
        /*0078*/ 	.word	index@(.nv.constant0._Z6vscalePKfPfj)
        /*007c*/ 	.short	0x0380
        /*007e*/ 	.short	0x0014


	//----- nvinfo : EIATTR_SW_WAR
	.align		4
.L_25:
        /*0080*/ 	.byte	0x04, 0x36
        /*0082*/ 	.short	(.L_27 - .L_26)
.L_26:
        /*0084*/ 	.word	0x00000008
.L_27:


//--------------------- .nv.callgraph             --------------------------
	.section	.nv.callgraph,"",@"SHT_CUDA_CALLGRAPH"
	.align	4
	.sectionentsize	8
	.align		4
        /*0000*/ 	.word	0x00000000
	.align		4
        /*0004*/ 	.word	0xffffffff
	.align		4
        /*0008*/ 	.word	index@(_Z6vscalePKfPfj)
	.align		4
        /*000c*/ 	.word	index@(vprintf)
	.align		4
        /*0010*/ 	.word	0x00000000
	.align		4
        /*0014*/ 	.word	0xfffffffe
	.align		4
        /*0018*/ 	.word	0x00000000
	.align		4
        /*001c*/ 	.word	0xfffffffd
	.align		4
        /*0020*/ 	.word	0x00000000
	.align		4
        /*0024*/ 	.word	0xfffffffc


//--------------------- .nv.constant4             --------------------------
	.section	.nv.constant4,"a",@progbits
	.align	8
	.align		8
.nv.constant4:
        /*0000*/ 	.dword	vprintf
	.align		8
        /*0008*/ 	.dword	$str
	.align		8
        /*0010*/ 	.dword	$str$1


//--------------------- .text._Z6vscalePKfPfj     --------------------------
	.section	.text._Z6vscalePKfPfj,"ax",@progbits
	.align	128
        .global         _Z6vscalePKfPfj
        .type           _Z6vscalePKfPfj,@function
        .size           _Z6vscalePKfPfj,(.L_x_4 - _Z6vscalePKfPfj)
        .other          _Z6vscalePKfPfj,@"STO_CUDA_ENTRY STV_DEFAULT"
_Z6vscalePKfPfj:
.text._Z6vscalePKfPfj:
[----:B------:R-:W0:Y:S01]  /*0000*/  LDC R1, c[0x0][0x37c] ;  /* 0x0000df00ff017b82 */ /* 0x000e220000000800 */
[----:B------:R-:W1:Y:S07]  /*0010*/  S2R R2, SR_TID.X ;  /* 0x0000000000027919 */ /* 0x000e6e0000002100 */
[----:B------:R-:W2:Y:S01]  /*0020*/  LDC R3, c[0x0][0x390] ;  /* 0x0000e400ff037b82 */ /* 0x000ea20000000800 */
[----:B------:R-:W3:Y:S01]  /*0030*/  LDCU UR4, c[0x0][0x2f8] ;  /* 0x00005f00ff0477ac */ /* 0x000ee20008000800 */
[----:B0-----:R-:W-:Y:S01]  /*0040*/  VIADD R1, R1, 0xffffffe8 ;  /* 0xffffffe801017836 */ /* 0x001fe20000000000 */
[----:B------:R-:W1:Y:S01]  /*0050*/  S2R R5, SR_CTAID.X ;  /* 0x0000000000057919 */ /* 0x000e620000002500 */
[----:B------:R-:W-:Y:S01]  /*0060*/  MOV R18, 0x0 ;  /* 0x0000000000127802 */ /* 0x000fe20000000f00 */
[----:B------:R-:W0:Y:S03]  /*0070*/  LDCU UR5, c[0x0][0x2fc] ;  /* 0x00005f80ff0577ac */ /* 0x000e260008000800 */
[----:B------:R4:W4:Y:S01]  /*0080*/  LDC.64 R8, c[0x4][R18] ;  /* 0x0100000012087b82 */ /* 0x0009220000000a00 */
[----:B------:R-:W5:Y:S01]  /*0090*/  LDCU.64 UR6, c[0x4][0x8] ;  /* 0x01000100ff0677ac */ /* 0x000f620008000a00 */
[----:B---3--:R-:W-:-:S05]  /*00a0*/  IADD3 R19, P0, PT, R1, UR4, RZ ;  /* 0x0000000401137c10 */ /* 0x008fca000ff1e0ff */
[----:B0-----:R-:W-:Y:S02]  /*00b0*/  IMAD.X R22, RZ, RZ, UR5, P0 ;  /* 0x00000005ff167e24 */ /* 0x001fe400080e06ff */
[----:B------:R-:W-:Y:S01]  /*00c0*/  IMAD.MOV.U32 R6, RZ, RZ, R19 ;  /* 0x000000ffff067224 */ /* 0x000fe200078e0013 */
[----:B-----5:R-:W-:Y:S02]  /*00d0*/  MOV R4, UR6 ;  /* 0x0000000600047c02 */ /* 0x020fe40008000f00 */
[----:B------:R-:W-:Y:S01]  /*00e0*/  MOV R7, R22 ;  /* 0x0000001600077202 */ /* 0x000fe20000000f00 */
[----:B-1----:R-:W-:Y:S02]  /*00f0*/  IMAD R2, R5, 0x200, R2 ;  /* 0x0000020005027824 */ /* 0x002fe400078e0202 */
[----:B------:R-:W-:-:S03]  /*0100*/  IMAD.U32 R5, RZ, RZ, UR7 ;  /* 0x00000007ff057e24 */ /* 0x000fc6000f8e00ff */
[----:B--2---:R0:W-:Y:S04]  /*0110*/  STL.64 [R1], R2 ;  /* 0x0000000201007387 */ /* 0x0041e80000100a00 */
[----:B------:R-:W-:-:S07]  /*0120*/  LEPC R20, `(.L_x_0) ;  /* 0x000000001014794e */ /* 0x000fce0000000000 */
[----:B0---4-:R-:W-:Y:S05]  /*0130*/  CALL.ABS.NOINC R8 ;  /* 0x0000000008007343 */ /* 0x011fea0003c00000 */
.L_x_0:
[----:B------:R-:W0:Y:S02]  /*0140*/  LDCU UR4, c[0x0][0x390] ;  /* 0x00007200ff0477ac */ /* 0x000e240008000800 */
[----:B0-----:R-:W-:-:S13]  /*0150*/  ISETP.GE.U32.AND P0, PT, R2, UR4, PT ;  /* 0x0000000402007c0c */ /* 0x001fda000bf06070 */
[----:B------:R-:W-:Y:S05]  /*0160*/  @P0 EXIT ;  /* 0x000000000000094d */ /* 0x000fea0003800000 */
[----:B------:R-:W0:Y:S01]  /*0170*/  LDC.64 R16, c[0x0][0x358] ;  /* 0x0000d600ff107b82 */ /* 0x000e220000000a00 */
[----:B------:R-:W-:Y:S01]  /*0180*/  ISETP.GT.AND P0, PT, R2, 0x4, PT ;  /* 0x000000040200780c */ /* 0x000fe20003f04270 */
[----:B------:R-:W-:-:S12]  /*0190*/  BSSY.RECONVERGENT B6, `(.L_x_1) ;  /* 0x000001b000067945 */ /* 0x000fd80003800200 */
[----:B------:R-:W-:Y:S05]  /*01a0*/  @P0 BRA `(.L_x_2) ;  /* 0x0000000000640947 */ /* 0x000fea0003800000 */
[----:B------:R-:W1:Y:S01]  /*01b0*/  LDC.64 R6, c[0x0][0x388] ;  /* 0x0000e200ff067b82 */ /* 0x000e620000000a00 */
[C---:B0-----:R-:W-:Y:S02]  /*01c0*/  R2UR UR4, R16.reuse ;  /* 0x00000000100472ca */ /* 0x041fe400000e0000 */
[C---:B------:R-:W-:Y:S02]  /*01d0*/  R2UR UR5, R17.reuse ;  /* 0x00000000110572ca */ /* 0x040fe400000e0000 */
[----:B------:R-:W-:Y:S02]  /*01e0*/  R2UR UR6, R16 ;  /* 0x00000000100672ca */ /* 0x000fe400000e0000 */
[----:B------:R-:W-:Y:S01]  /*01f0*/  R2UR UR7, R17 ;  /* 0x00000000110772ca */ /* 0x000fe200000e0000 */
[----:B------:R-:W0:Y:S01]  /*0200*/  LDC.64 R4, c[0x0][0x380] ;  /* 0x0000e000ff047b82 */ /* 0x000e220000000a00 */
[----:B-1----:R-:W-:-:S11]  /*0210*/  IMAD.WIDE R6, R2, 0x4, R6 ;  /* 0x0000000402067825 */ /* 0x002fd600078e0206 */
[----:B------:R1:W2:Y:S01]  /*0220*/  LDG.E R7, desc[UR6][R6.64] ;  /* 0x0000000606077981 */ /* 0x0002a2000c1e1900 */
[----:B0-----:R-:W-:-:S05]  /*0230*/  IMAD.WIDE R4, R2, 0x4, R4 ;  /* 0x0000000402047825 */ /* 0x001fca00078e0204 */
[----:B------:R0:W3:Y:S01]  /*0240*/  LDG.E R0, desc[UR4][R4.64] ;  /* 0x0000000404007981 */ /* 0x0000e2000c1e1900 */
[----:B------:R4:W2:Y:S01]  /*0250*/  LDC.64 R14, c[0x4][R18] ;  /* 0x01000000120e7b82 */ /* 0x0008a20000000a00 */
[----:B------:R-:W0:Y:S01]  /*0260*/  LDCU.64 UR4, c[0x4][0x10] ;  /* 0x01000200ff0477ac */ /* 0x000e220008000a00 */
[----:B-1----:R-:W-:Y:S01]  /*0270*/  MOV R6, R19 ;  /* 0x0000001300067202 */ /* 0x002fe20000000f00 */
[----:B0-----:R-:W-:Y:S02]  /*0280*/  IMAD.U32 R4, RZ, RZ, UR4 ;  /* 0x00000004ff047e24 */ /* 0x001fe4000f8e00ff */
[----:B------:R-:W-:Y:S01]  /*0290*/  IMAD.U32 R5, RZ, RZ, UR5 ;  /* 0x00000005ff057e24 */ /* 0x000fe2000f8e00ff */
[----:B--2---:R-:W0:Y:S01]  /*02a0*/  F2F.F64.F32 R10, R7 ;  /* 0x00000007000a7310 */ /* 0x004e220000201800 */
[----:B---3--:R-:W-:-:S07]  /*02b0*/  FMUL R3, R0, R7 ;  /* 0x0000000700037220 */ /* 0x008fce0000400000 */
[----:B------:R-:W1:Y:S08]  /*02c0*/  F2F.F64.F32 R8, R0 ;  /* 0x0000000000087310 */ /* 0x000e700000201800 */
[----:B------:R-:W2:Y:S01]  /*02d0*/  F2F.F64.F32 R12, R3 ;  /* 0x00000003000c7310 */ /* 0x000ea20000201800 */
[----:B0-----:R4:W-:Y:S04]  /*02e0*/  STL.64 [R1+0x8], R10 ;  /* 0x0000080a01007387 */ /* 0x0019e80000100a00 */
[----:B-1----:R4:W-:Y:S04]  /*02f0*/  STL.64 [R1], R8 ;  /* 0x0000000801007387 */ /* 0x0029e80000100a00 */
[----:B--2---:R4:W-:Y:S01]  /*0300*/  STL.64 [R1+0x10], R12 ;  /* 0x0000100c01007387 */ /* 0x0049e20000100a00 */
[----:B------:R-:W-:-:S07]  /*0310*/  IMAD.MOV.U32 R7, RZ, RZ, R22 ;  /* 0x000000ffff077224 */ /* 0x000fce00078e0016 */
[----:B------:R-:W-:-:S07]  /*0320*/  LEPC R20, `(.L_x_2) ;  /* 0x000000001014794e */ /* 0x000fce0000000000 */
[----:B----4-:R-:W-:Y:S05]  /*0330*/  CALL.ABS.NOINC R14 ;  /* 0x000000000e007343 */ /* 0x010fea0003c00000 */
.L_x_2:
[----:B------:R-:W-:Y:S05]  /*0340*/  BSYNC.RECONVERGENT B6 ;  /* 0x0000000000067941 */ /* 0x000fea0003800200 */
.L_x_1:
[----:B------:R-:W1:Y:S01]  /*0350*/  LDC.64 R4, c[0x0][0x380] ;  /* 0x0000e000ff047b82 */ /* 0x000e620000000a00 */
[C---:B0-----:R-:W-:Y:S02]  /*0360*/  R2UR UR4, R16.reuse ;  /* 0x00000000100472ca */ /* 0x041fe400000e0000 */
[C---:B------:R-:W-:Y:S02]  /*0370*/  R2UR UR5, R17.reuse ;  /* 0x00000000110572ca */ /* 0x040fe400000e0000 */
[----:B------:R-:W-:Y:S02]  /*0380*/  R2UR UR6, R16 ;  /* 0x00000000100672ca */ /* 0x000fe400000e0000 */
[----:B------:R-:W-:Y:S01]  /*0390*/  R2UR UR7, R17 ;  /* 0x00000000110772ca */ /* 0x000fe200000e0000 */
[----:B------:R-:W0:Y:S01]  /*03a0*/  LDC.64 R6, c[0x0][0x388] ;  /* 0x0000e200ff067b82 */ /* 0x000e220000000a00 */
[----:B-1----:R-:W-:-:S07]  /*03b0*/  IMAD.WIDE R4, R2, 0x4, R4 ;  /* 0x0000000402047825 */ /* 0x002fce00078e0204 */
[----:B------:R-:W2:Y:S01]  /*03c0*/  LDG.E R4, desc[UR4][R4.64] ;  /* 0x0000000404047981 */ /* 0x000ea2000c1e1900 */
[----:B0-----:R-:W-:-:S05]  /*03d0*/  IMAD.WIDE R6, R2, 0x4, R6 ;  /* 0x0000000402067825 */ /* 0x001fca00078e0206 */
[----:B------:R-:W2:Y:S02]  /*03e0*/  LDG.E R3, desc[UR6][R6.64] ;  /* 0x0000000606037981 */ /* 0x000ea4000c1e1900 */
[----:B--2---:R-:W-:-:S05]  /*03f0*/  FMUL R3, R4, R3 ;  /* 0x0000000304037220 */ /* 0x004fca0000400000 */
[----:B------:R-:W-:Y:S01]  /*0400*/  STG.E desc[UR4][R6.64], R3 ;  /* 0x0000000306007986 */ /* 0x000fe2000c101904 */
[----:B------:R-:W-:Y:S05]  /*0410*/  EXIT ;  /* 0x000000000000794d */ /* 0x000fea0003800000 */
.L_x_3:
[----:B------:R-:W-:-:S00]  /*0420*/  BRA `(.L_x_3) ;  /* 0xfffffffc00fc7947 */ /* 0x000fc0000383ffff */
[----:B------:R-:W-:-:S00]  /*0430*/  NOP ;  /* 0x0000000000007918 */ /* 0x000fc00000000000 */
        /* <DEDUP_REMOVED lines=12> */
.L_x_4:


//--------------------- .nv.global.init           --------------------------
	.section	.nv.global.init,"aw",@progbits
.nv.global.init:
	.type		$str,@object
	.size		$str,($str$1 - $str)
$str:
        /*0000*/ 	.byte	0x69, 0x6e, 0x64, 0x65, 0x78, 0x20, 0x3d, 0x20, 0x25, 0x64, 0x20, 0x7c, 0x20, 0x6e, 0x20, 0x3d
        /*0010*/ 	.byte	0x20, 0x25, 0x64, 0x0a, 0x00
	.type		$str$1,@object
	.size		$str$1,(.L_1 - $str$1)
$str$1:
        /*0015*/ 	.byte	0x61, 0x20, 0x3d, 0x20, 0x25, 0x66, 0x20, 0x7c, 0x20, 0x62, 0x20, 0x3d, 0x20, 0x25, 0x66, 0x20
        /*0025*/ 	.byte	0x7c, 0x20, 0x61, 0x2a, 0x62, 0x20, 0x3d, 0x20, 0x25, 0x66, 0x20, 0x0a, 0x00
.L_1:


//--------------------- .nv.shared.reserved.0     --------------------------
	.section	.nv.shared.reserved.0,"aw",@nobits
	.weak		__nv_reservedSMEM_offset_0_alias
	.size		__nv_reservedSMEM_offset_0_alias, 0, 64
	.other		__nv_reservedSMEM_offset_0_alias,@"STO_CUDA_RESERVED_SHARED STV_DEFAULT"
__nv_reservedSMEM_offset_0_alias:
	.zero		0
	.zero		64


//--------------------- .nv.constant0._Z6vscalePKfPfj --------------------------
	.section	.nv.constant0._Z6vscalePKfPfj,"a",@progbits
	.sectionflags	@""
	.align	4
.nv.constant0._Z6vscalePKfPfj:
	.zero		916


//--------------------- SYMBOLS --------------------------

	.type		.nv.reservedSmem.offset0,@object
	.size		.nv.reservedSmem.offset0,0x4
	.type		vprintf,@function
